//
// Generated by NVIDIA NVVM Compiler
//
// Compiler Build ID: CL-36424714
// Cuda compilation tools, release 13.0, V13.0.88
// Based on NVVM 20.0.0
//

.version 9.0
.target sm_100
.address_size 64

	// .globl	_Z17selectionSortRowsPfi

.visible .entry _Z17selectionSortRowsPfi(
	.param .u64 .ptr .align 1 _Z17selectionSortRowsPfi_param_0,
	.param .u32 _Z17selectionSortRowsPfi_param_1
)
{
	.reg .pred 	%p<43>;
	.reg .b16 	%rs<15>;
	.reg .b32 	%r<156>;
	.reg .b32 	%f<65>;
	.reg .b64 	%rd<97>;

	ld.param.u64 	%rd3, [_Z17selectionSortRowsPfi_param_0];
	ld.param.u32 	%r37, [_Z17selectionSortRowsPfi_param_1];
	cvta.to.global.u64 	%rd1, %rd3;
	mov.u32 	%r38, %ctaid.x;
	mul.lo.s32 	%r1, %r37, %r38;
	add.s32 	%r2, %r37, -1;
	setp.lt.s32 	%p1, %r37, 2;
	@%p1 bra 	$L__BB0_17;
	add.s32 	%r3, %r37, -2;
	cvt.u16.u32 	%rs1, %r37;
	mov.b32 	%r141, 0;
	mov.b16 	%rs13, 0;
	cvt.u64.u32 	%rd85, %r1;
	mov.u16 	%rs14, %rs13;
$L__BB0_2:
	mov.u32 	%r4, %r141;
	sub.s32 	%r5, %r2, %r4;
	sub.s32 	%r41, %r3, %r4;
	add.s32 	%r141, %r4, 1;
	setp.lt.u32 	%p2, %r41, 15;
	mov.u32 	%r150, %r141;
	mov.u32 	%r155, %r4;
	@%p2 bra 	$L__BB0_6;
	add.s32 	%r143, %r1, %r4;
	and.b32  	%r42, %r5, -16;
	neg.s32 	%r142, %r42;
	mov.u32 	%r144, %r4;
	mov.u32 	%r155, %r4;
$L__BB0_4:
	.pragma "nounroll";
	add.s32 	%r43, %r144, 1;
	add.s32 	%r44, %r143, 1;
	mul.wide.u32 	%rd4, %r44, 4;
	add.s64 	%rd5, %rd1, %rd4;
	ld.global.f32 	%f1, [%rd5];
	add.s32 	%r45, %r155, %r1;
	mul.wide.s32 	%rd6, %r45, 4;
	add.s64 	%rd7, %rd1, %rd6;
	ld.global.f32 	%f2, [%rd7];
	setp.lt.f32 	%p3, %f1, %f2;
	selp.b32 	%r46, %r43, %r155, %p3;
	cvt.u64.u32 	%rd9, %r43;
	add.s64 	%rd10, %rd9, %rd85;
	shl.b64 	%rd11, %rd10, 2;
	add.s64 	%rd12, %rd1, %rd11;
	ld.global.f32 	%f3, [%rd12+4];
	add.s32 	%r47, %r46, %r1;
	mul.wide.s32 	%rd13, %r47, 4;
	add.s64 	%rd14, %rd1, %rd13;
	ld.global.f32 	%f4, [%rd14];
	setp.lt.f32 	%p4, %f3, %f4;
	add.s32 	%r48, %r144, 2;
	selp.b32 	%r49, %r48, %r46, %p4;
	ld.global.f32 	%f5, [%rd12+8];
	add.s32 	%r50, %r49, %r1;
	mul.wide.s32 	%rd15, %r50, 4;
	add.s64 	%rd16, %rd1, %rd15;
	ld.global.f32 	%f6, [%rd16];
	setp.lt.f32 	%p5, %f5, %f6;
	add.s32 	%r51, %r144, 3;
	selp.b32 	%r52, %r51, %r49, %p5;
	ld.global.f32 	%f7, [%rd12+12];
	add.s32 	%r53, %r52, %r1;
	mul.wide.s32 	%rd17, %r53, 4;
	add.s64 	%rd18, %rd1, %rd17;
	ld.global.f32 	%f8, [%rd18];
	setp.lt.f32 	%p6, %f7, %f8;
	add.s32 	%r54, %r144, 4;
	selp.b32 	%r55, %r54, %r52, %p6;
	ld.global.f32 	%f9, [%rd12+16];
	add.s32 	%r56, %r55, %r1;
	mul.wide.s32 	%rd19, %r56, 4;
	add.s64 	%rd20, %rd1, %rd19;
	ld.global.f32 	%f10, [%rd20];
	setp.lt.f32 	%p7, %f9, %f10;
	add.s32 	%r57, %r144, 5;
	selp.b32 	%r58, %r57, %r55, %p7;
	ld.global.f32 	%f11, [%rd12+20];
	add.s32 	%r59, %r58, %r1;
	mul.wide.s32 	%rd21, %r59, 4;
	add.s64 	%rd22, %rd1, %rd21;
	ld.global.f32 	%f12, [%rd22];
	setp.lt.f32 	%p8, %f11, %f12;
	add.s32 	%r60, %r144, 6;
	selp.b32 	%r61, %r60, %r58, %p8;
	ld.global.f32 	%f13, [%rd12+24];
	add.s32 	%r62, %r61, %r1;
	mul.wide.s32 	%rd23, %r62, 4;
	add.s64 	%rd24, %rd1, %rd23;
	ld.global.f32 	%f14, [%rd24];
	setp.lt.f32 	%p9, %f13, %f14;
	add.s32 	%r63, %r144, 7;
	selp.b32 	%r64, %r63, %r61, %p9;
	ld.global.f32 	%f15, [%rd12+28];
	add.s32 	%r65, %r64, %r1;
	mul.wide.s32 	%rd25, %r65, 4;
	add.s64 	%rd26, %rd1, %rd25;
	ld.global.f32 	%f16, [%rd26];
	setp.lt.f32 	%p10, %f15, %f16;
	add.s32 	%r66, %r144, 8;
	selp.b32 	%r67, %r66, %r64, %p10;
	ld.global.f32 	%f17, [%rd12+32];
	add.s32 	%r68, %r67, %r1;
	mul.wide.s32 	%rd27, %r68, 4;
	add.s64 	%rd28, %rd1, %rd27;
	ld.global.f32 	%f18, [%rd28];
	setp.lt.f32 	%p11, %f17, %f18;
	add.s32 	%r69, %r144, 9;
	selp.b32 	%r70, %r69, %r67, %p11;
	ld.global.f32 	%f19, [%rd12+36];
	add.s32 	%r71, %r70, %r1;
	mul.wide.s32 	%rd29, %r71, 4;
	add.s64 	%rd30, %rd1, %rd29;
	ld.global.f32 	%f20, [%rd30];
	setp.lt.f32 	%p12, %f19, %f20;
	add.s32 	%r72, %r144, 10;
	selp.b32 	%r73, %r72, %r70, %p12;
	ld.global.f32 	%f21, [%rd12+40];
	add.s32 	%r74, %r73, %r1;
	mul.wide.s32 	%rd31, %r74, 4;
	add.s64 	%rd32, %rd1, %rd31;
	ld.global.f32 	%f22, [%rd32];
	setp.lt.f32 	%p13, %f21, %f22;
	add.s32 	%r75, %r144, 11;
	selp.b32 	%r76, %r75, %r73, %p13;
	ld.global.f32 	%f23, [%rd12+44];
	add.s32 	%r77, %r76, %r1;
	mul.wide.s32 	%rd33, %r77, 4;
	add.s64 	%rd34, %rd1, %rd33;
	ld.global.f32 	%f24, [%rd34];
	setp.lt.f32 	%p14, %f23, %f24;
	add.s32 	%r78, %r144, 12;
	selp.b32 	%r79, %r78, %r76, %p14;
	ld.global.f32 	%f25, [%rd12+48];
	add.s32 	%r80, %r79, %r1;
	mul.wide.s32 	%rd35, %r80, 4;
	add.s64 	%rd36, %rd1, %rd35;
	ld.global.f32 	%f26, [%rd36];
	setp.lt.f32 	%p15, %f25, %f26;
	add.s32 	%r81, %r144, 13;
	selp.b32 	%r82, %r81, %r79, %p15;
	ld.global.f32 	%f27, [%rd12+52];
	add.s32 	%r83, %r82, %r1;
	mul.wide.s32 	%rd37, %r83, 4;
	add.s64 	%rd38, %rd1, %rd37;
	ld.global.f32 	%f28, [%rd38];
	setp.lt.f32 	%p16, %f27, %f28;
	add.s32 	%r84, %r144, 14;
	selp.b32 	%r85, %r84, %r82, %p16;
	ld.global.f32 	%f29, [%rd12+56];
	add.s32 	%r86, %r85, %r1;
	mul.wide.s32 	%rd39, %r86, 4;
	add.s64 	%rd40, %rd1, %rd39;
	ld.global.f32 	%f30, [%rd40];
	setp.lt.f32 	%p17, %f29, %f30;
	add.s32 	%r87, %r144, 15;
	selp.b32 	%r88, %r87, %r85, %p17;
	ld.global.f32 	%f31, [%rd12+60];
	add.s32 	%r89, %r88, %r1;
	mul.wide.s32 	%rd41, %r89, 4;
	add.s64 	%rd42, %rd1, %rd41;
	ld.global.f32 	%f32, [%rd42];
	setp.lt.f32 	%p18, %f31, %f32;
	add.s32 	%r144, %r144, 16;
	selp.b32 	%r155, %r144, %r88, %p18;
	add.s32 	%r143, %r143, 16;
	add.s32 	%r142, %r142, 16;
	setp.ne.s32 	%p19, %r142, 0;
	@%p19 bra 	$L__BB0_4;
	add.s32 	%r150, %r144, 1;
$L__BB0_6:
	and.b32  	%r90, %r5, 15;
	setp.eq.s32 	%p20, %r90, 0;
	@%p20 bra 	$L__BB0_16;
	not.b16 	%rs9, %rs14;
	add.s16 	%rs10, %rs9, %rs1;
	cvt.u32.u16 	%r92, %rs10;
	and.b32  	%r21, %r92, 15;
	add.s32 	%r93, %r21, -1;
	setp.lt.u32 	%p21, %r93, 7;
	@%p21 bra 	$L__BB0_9;
	add.s32 	%r94, %r150, %r1;
	mul.wide.u32 	%rd43, %r94, 4;
	add.s64 	%rd44, %rd1, %rd43;
	ld.global.f32 	%f33, [%rd44];
	add.s32 	%r95, %r155, %r1;
	mul.wide.s32 	%rd45, %r95, 4;
	add.s64 	%rd46, %rd1, %rd45;
	ld.global.f32 	%f34, [%rd46];
	setp.lt.f32 	%p22, %f33, %f34;
	selp.b32 	%r96, %r150, %r155, %p22;
	add.s32 	%r97, %r150, 1;
	cvt.u64.u32 	%rd48, %r150;
	add.s64 	%rd49, %rd48, %rd85;
	shl.b64 	%rd50, %rd49, 2;
	add.s64 	%rd51, %rd1, %rd50;
	ld.global.f32 	%f35, [%rd51+4];
	add.s32 	%r98, %r96, %r1;
	mul.wide.s32 	%rd52, %r98, 4;
	add.s64 	%rd53, %rd1, %rd52;
	ld.global.f32 	%f36, [%rd53];
	setp.lt.f32 	%p23, %f35, %f36;
	selp.b32 	%r99, %r97, %r96, %p23;
	add.s32 	%r100, %r150, 2;
	ld.global.f32 	%f37, [%rd51+8];
	add.s32 	%r101, %r99, %r1;
	mul.wide.s32 	%rd54, %r101, 4;
	add.s64 	%rd55, %rd1, %rd54;
	ld.global.f32 	%f38, [%rd55];
	setp.lt.f32 	%p24, %f37, %f38;
	selp.b32 	%r102, %r100, %r99, %p24;
	add.s32 	%r103, %r150, 3;
	ld.global.f32 	%f39, [%rd51+12];
	add.s32 	%r104, %r102, %r1;
	mul.wide.s32 	%rd56, %r104, 4;
	add.s64 	%rd57, %rd1, %rd56;
	ld.global.f32 	%f40, [%rd57];
	setp.lt.f32 	%p25, %f39, %f40;
	selp.b32 	%r105, %r103, %r102, %p25;
	add.s32 	%r106, %r150, 4;
	ld.global.f32 	%f41, [%rd51+16];
	add.s32 	%r107, %r105, %r1;
	mul.wide.s32 	%rd58, %r107, 4;
	add.s64 	%rd59, %rd1, %rd58;
	ld.global.f32 	%f42, [%rd59];
	setp.lt.f32 	%p26, %f41, %f42;
	selp.b32 	%r108, %r106, %r105, %p26;
	add.s32 	%r109, %r150, 5;
	ld.global.f32 	%f43, [%rd51+20];
	add.s32 	%r110, %r108, %r1;
	mul.wide.s32 	%rd60, %r110, 4;
	add.s64 	%rd61, %rd1, %rd60;
	ld.global.f32 	%f44, [%rd61];
	setp.lt.f32 	%p27, %f43, %f44;
	selp.b32 	%r111, %r109, %r108, %p27;
	add.s32 	%r112, %r150, 6;
	ld.global.f32 	%f45, [%rd51+24];
	add.s32 	%r113, %r111, %r1;
	mul.wide.s32 	%rd62, %r113, 4;
	add.s64 	%rd63, %rd1, %rd62;
	ld.global.f32 	%f46, [%rd63];
	setp.lt.f32 	%p28, %f45, %f46;
	selp.b32 	%r114, %r112, %r111, %p28;
	add.s32 	%r115, %r150, 7;
	ld.global.f32 	%f47, [%rd51+28];
	add.s32 	%r116, %r114, %r1;
	mul.wide.s32 	%rd64, %r116, 4;
	add.s64 	%rd65, %rd1, %rd64;
	ld.global.f32 	%f48, [%rd65];
	setp.lt.f32 	%p29, %f47, %f48;
	selp.b32 	%r155, %r115, %r114, %p29;
	add.s32 	%r150, %r150, 8;
$L__BB0_9:
	and.b32  	%r117, %r21, 7;
	setp.eq.s32 	%p30, %r117, 0;
	@%p30 bra 	$L__BB0_16;
	not.b16 	%rs11, %rs13;
	add.s16 	%rs12, %rs11, %rs1;
	cvt.u32.u16 	%r119, %rs12;
	and.b32  	%r120, %r119, 7;
	and.b32  	%r27, %r119, 3;
	add.s32 	%r121, %r120, -1;
	setp.lt.u32 	%p31, %r121, 3;
	@%p31 bra 	$L__BB0_12;
	add.s32 	%r122, %r150, %r1;
	mul.wide.u32 	%rd66, %r122, 4;
	add.s64 	%rd67, %rd1, %rd66;
	ld.global.f32 	%f49, [%rd67];
	add.s32 	%r123, %r155, %r1;
	mul.wide.s32 	%rd68, %r123, 4;
	add.s64 	%rd69, %rd1, %rd68;
	ld.global.f32 	%f50, [%rd69];
	setp.lt.f32 	%p32, %f49, %f50;
	selp.b32 	%r124, %r150, %r155, %p32;
	add.s32 	%r125, %r150, 1;
	cvt.u64.u32 	%rd71, %r150;
	add.s64 	%rd72, %rd71, %rd85;
	shl.b64 	%rd73, %rd72, 2;
	add.s64 	%rd74, %rd1, %rd73;
	ld.global.f32 	%f51, [%rd74+4];
	add.s32 	%r126, %r124, %r1;
	mul.wide.s32 	%rd75, %r126, 4;
	add.s64 	%rd76, %rd1, %rd75;
	ld.global.f32 	%f52, [%rd76];
	setp.lt.f32 	%p33, %f51, %f52;
	selp.b32 	%r127, %r125, %r124, %p33;
	add.s32 	%r128, %r150, 2;
	ld.global.f32 	%f53, [%rd74+8];
	add.s32 	%r129, %r127, %r1;
	mul.wide.s32 	%rd77, %r129, 4;
	add.s64 	%rd78, %rd1, %rd77;
	ld.global.f32 	%f54, [%rd78];
	setp.lt.f32 	%p34, %f53, %f54;
	selp.b32 	%r130, %r128, %r127, %p34;
	add.s32 	%r131, %r150, 3;
	ld.global.f32 	%f55, [%rd74+12];
	add.s32 	%r132, %r130, %r1;
	mul.wide.s32 	%rd79, %r132, 4;
	add.s64 	%rd80, %rd1, %rd79;
	ld.global.f32 	%f56, [%rd80];
	setp.lt.f32 	%p35, %f55, %f56;
	selp.b32 	%r155, %r131, %r130, %p35;
	add.s32 	%r150, %r150, 4;
$L__BB0_12:
	setp.eq.s32 	%p36, %r27, 0;
	@%p36 bra 	$L__BB0_16;
	add.s32 	%r133, %r150, %r1;
	mul.wide.u32 	%rd81, %r133, 4;
	add.s64 	%rd82, %rd1, %rd81;
	ld.global.f32 	%f57, [%rd82];
	add.s32 	%r134, %r155, %r1;
	mul.wide.s32 	%rd83, %r134, 4;
	add.s64 	%rd84, %rd1, %rd83;
	ld.global.f32 	%f58, [%rd84];
	setp.lt.f32 	%p37, %f57, %f58;
	selp.b32 	%r155, %r150, %r155, %p37;
	setp.eq.s32 	%p38, %r27, 1;
	@%p38 bra 	$L__BB0_16;
	add.s32 	%r135, %r150, 1;
	cvt.u64.u32 	%rd86, %r150;
	add.s64 	%rd87, %rd86, %rd85;
	shl.b64 	%rd88, %rd87, 2;
	add.s64 	%rd2, %rd1, %rd88;
	ld.global.f32 	%f59, [%rd2+4];
	add.s32 	%r136, %r155, %r1;
	mul.wide.s32 	%rd89, %r136, 4;
	add.s64 	%rd90, %rd1, %rd89;
	ld.global.f32 	%f60, [%rd90];
	setp.lt.f32 	%p39, %f59, %f60;
	selp.b32 	%r155, %r135, %r155, %p39;
	setp.eq.s32 	%p40, %r27, 2;
	@%p40 bra 	$L__BB0_16;
	add.s32 	%r137, %r150, 2;
	ld.global.f32 	%f61, [%rd2+8];
	add.s32 	%r138, %r155, %r1;
	mul.wide.s32 	%rd91, %r138, 4;
	add.s64 	%rd92, %rd1, %rd91;
	ld.global.f32 	%f62, [%rd92];
	setp.lt.f32 	%p41, %f61, %f62;
	selp.b32 	%r155, %r137, %r155, %p41;
$L__BB0_16:
	add.s32 	%r139, %r4, %r1;
	mul.wide.u32 	%rd93, %r139, 4;
	add.s64 	%rd94, %rd1, %rd93;
	ld.global.f32 	%f63, [%rd94];
	add.s32 	%r140, %r155, %r1;
	mul.wide.s32 	%rd95, %r140, 4;
	add.s64 	%rd96, %rd1, %rd95;
	ld.global.f32 	%f64, [%rd96];
	st.global.f32 	[%rd94], %f64;
	st.global.f32 	[%rd96], %f63;
	setp.ne.s32 	%p42, %r141, %r2;
	add.s16 	%rs14, %rs14, 1;
	add.s16 	%rs13, %rs13, 1;
	@%p42 bra 	$L__BB0_2;
$L__BB0_17:
	ret;

}


// ===== COMPILED SASS (sm_100) =====

	.target	sm_100

	.elftype	@"ET_EXEC"


//--------------------- .note.nv.tkinfo           --------------------------
	.section	.note.nv.tkinfo,"",@"SHT_NOTE"
	.sectionflags	@"SHF_NOTE_NV_TKINFO"
	.tkinfo
        /*0018*/ 	.word	0x00000002
        /*0030*/ 	.string	""
        /*0030*/ 	.string	"ptxas"
        /*0030*/ 	.string	"Cuda compilation tools, release 13.0, V13.0.88"
        /*0030*/ 	.string	"Build cuda_13.0.r13.0/compiler.36424714_0"
        /*0030*/ 	.string	"-arch sm_100 -m 64 "



//--------------------- .note.nv.cuinfo           --------------------------
	.section	.note.nv.cuinfo,"",@"SHT_NOTE"
	.sectionflags	@"SHF_NOTE_NV_CUINFO"
        /*0018*/ 	.short	0x0002
        /*001a*/ 	.short	0x0064
        /*001c*/ 	.short	0x0082
	.zero		2


//--------------------- .nv.info                  --------------------------
	.section	.nv.info,"",@"SHT_CUDA_INFO"
	.align	4


	//----- nvinfo : EIATTR_REGCOUNT
	.align		4
        /*0000*/ 	.byte	0x04, 0x2f
        /*0002*/ 	.short	(.L_1 - .L_0)
	.align		4
.L_0:
        /*0004*/ 	.word	index@(_Z17selectionSortRowsPfi)
        /*0008*/ 	.word	0x00000017


	//----- nvinfo : EIATTR_FRAME_SIZE
	.align		4
.L_1:
        /*000c*/ 	.byte	0x04, 0x11
        /*000e*/ 	.short	(.L_3 - .L_2)
	.align		4
.L_2:
        /*0010*/ 	.word	index@(_Z17selectionSortRowsPfi)
        /*0014*/ 	.word	0x00000000


	//----- nvinfo : EIATTR_MIN_STACK_SIZE
	.align		4
.L_3:
        /*0018*/ 	.byte	0x04, 0x12
        /*001a*/ 	.short	(.L_5 - .L_4)
	.align		4
.L_4:
        /*001c*/ 	.word	index@(_Z17selectionSortRowsPfi)
        /*0020*/ 	.word	0x00000000
.L_5:


//--------------------- .nv.compat                --------------------------
	.section	.nv.compat,"",@"SHT_CUDA_COMPAT_INFO"
	.align	4
        /*0000*/ 	.byte	0x02, 0x09, 0x00, 0x00, 0x02, 0x02, 0x01, 0x00, 0x02, 0x05, 0x05, 0x00, 0x03, 0x07, 0x01, 0x01
        /*0010*/ 	.byte	0x02, 0x03, 0x00, 0x00, 0x02, 0x06, 0x01, 0x00, 0x04, 0x0b, 0x08, 0x00, 0x09, 0x00, 0x00, 0x00
        /*0020*/ 	.byte	0x00, 0x00, 0x00, 0x00


//--------------------- .nv.info._Z17selectionSortRowsPfi --------------------------
	.section	.nv.info._Z17selectionSortRowsPfi,"",@"SHT_CUDA_INFO"
	.sectionflags	@""
	.align	4


	//----- nvinfo : EIATTR_CUDA_API_VERSION
	.align		4
        /*0000*/ 	.byte	0x04, 0x37
        /*0002*/ 	.short	(.L_7 - .L_6)
.L_6:
        /*0004*/ 	.word	0x00000082


	//----- nvinfo : EIATTR_KPARAM_INFO
	.align		4
.L_7:
        /*0008*/ 	.byte	0x04, 0x17
        /*000a*/ 	.short	(.L_9 - .L_8)
.L_8:
        /*000c*/ 	.word	0x00000000
        /*0010*/ 	.short	0x0001
        /*0012*/ 	.short	0x0008
        /*0014*/ 	.byte	0x00, 0xf0, 0x11, 0x00


	//----- nvinfo : EIATTR_KPARAM_INFO
	.align		4
.L_9:
        /*0018*/ 	.byte	0x04, 0x17
        /*001a*/ 	.short	(.L_11 - .L_10)
.L_10:
        /*001c*/ 	.word	0x00000000
        /*0020*/ 	.short	0x0000
        /*0022*/ 	.short	0x0000
        /*0024*/ 	.byte	0x00, 0xf5, 0x21, 0x00


	//----- nvinfo : EIATTR_SPARSE_MMA_MASK
	.align		4
.L_11:
        /*0028*/ 	.byte	0x03, 0x50
        /*002a*/ 	.short	0x0000


	//----- nvinfo : EIATTR_MAXREG_COUNT
	.align		4
        /*002c*/ 	.byte	0x03, 0x1b
        /*002e*/ 	.short	0x00ff


	//----- nvinfo : EIATTR_MERCURY_ISA_VERSION
	.align		4
        /*0030*/ 	.byte	0x03, 0x5f
        /*0032*/ 	.short	0x0101


	//----- nvinfo : EIATTR_VRC_CTA_INIT_COUNT
	.align		4
        /*0034*/ 	.byte	0x02, 0x4a
	.zero		1
	.zero		1


	//----- nvinfo : EIATTR_EXIT_INSTR_OFFSETS
	.align		4
        /*0038*/ 	.byte	0x04, 0x1c
        /*003a*/ 	.short	(.L_13 - .L_12)


	//   ....[0]....
.L_12:
        /*003c*/ 	.word	0x00000030


	//   ....[1]....
        /*0040*/ 	.word	0x00001210


	//----- nvinfo : EIATTR_CBANK_PARAM_SIZE
	.align		4
.L_13:
        /*0044*/ 	.byte	0x03, 0x19
        /*0046*/ 	.short	0x000c


	//----- nvinfo : EIATTR_PARAM_CBANK
	.align		4
        /*0048*/ 	.byte	0x04, 0x0a
        /*004a*/ 	.short	(.L_15 - .L_14)
	.align		4
.L_14:
        /*004c*/ 	.word	index@(.nv.constant0._Z17selectionSortRowsPfi)
        /*0050*/ 	.short	0x0380
        /*0052*/ 	.short	0x000c


	//----- nvinfo : EIATTR_SW_WAR
	.align		4
.L_15:
        /*0054*/ 	.byte	0x04, 0x36
        /*0056*/ 	.short	(.L_17 - .L_16)
.L_16:
        /*0058*/ 	.word	0x00000008
.L_17:


//--------------------- .nv.callgraph             --------------------------
	.section	.nv.callgraph,"",@"SHT_CUDA_CALLGRAPH"
	.align	4
	.sectionentsize	8
	.align		4
        /*0000*/ 	.word	0x00000000
	.align		4
        /*0004*/ 	.word	0xffffffff
	.align		4
        /*0008*/ 	.word	0x00000000
	.align		4
        /*000c*/ 	.word	0xfffffffe
	.align		4
        /*0010*/ 	.word	0x00000000
	.align		4
        /*0014*/ 	.word	0xfffffffd
	.align		4
        /*0018*/ 	.word	0x00000000
	.align		4
        /*001c*/ 	.word	0xfffffffc


//--------------------- .text._Z17selectionSortRowsPfi --------------------------
	.section	.text._Z17selectionSortRowsPfi,"ax",@progbits
	.align	128
        .global         _Z17selectionSortRowsPfi
        .type           _Z17selectionSortRowsPfi,@function
        .size           _Z17selectionSortRowsPfi,(.L_x_7 - _Z17selectionSortRowsPfi)
        .other          _Z17selectionSortRowsPfi,@"STO_CUDA_ENTRY STV_DEFAULT"
_Z17selectionSortRowsPfi:
.text._Z17selectionSortRowsPfi:
[----:B------:R-:W-:Y:S08]  /*0000*/  LDC R1, c[0x0][0x37c] ;  /* 0x0000df00ff017b82 */ /* 0x000ff00000000800 */
[----:B------:R-:W0:Y:S02]  /*0010*/  LDC R3, c[0x0][0x388] ;  /* 0x0000e200ff037b82 */ /* 0x000e240000000800 */
[----:B0-----:R-:W-:-:S13]  /*0020*/  ISETP.GE.AND P0, PT, R3, 0x2, PT ;  /* 0x000000020300780c */ /* 0x001fda0003f06270 */
[----:B------:R-:W-:Y:S05]  /*0030*/  @!P0 EXIT ;  /* 0x000000000000894d */ /* 0x000fea0003800000 */
[----:B------:R-:W0:Y:S01]  /*0040*/  S2UR UR4, SR_CTAID.X ;  /* 0x00000000000479c3 */ /* 0x000e220000002500 */
[----:B------:R-:W-:Y:S01]  /*0050*/  PRMT R0, RZ, 0x7610, R0 ;  /* 0x00007610ff007816 */ /* 0x000fe20000000000 */
[C---:B------:R-:W-:Y:S01]  /*0060*/  VIADD R12, R3.reuse, 0xffffffff ;  /* 0xffffffff030c7836 */ /* 0x040fe20000000000 */
[----:B------:R-:W-:Y:S01]  /*0070*/  PRMT R2, RZ, 0x7610, R2 ;  /* 0x00007610ff027816 */ /* 0x000fe20000000002 */
[----:B------:R-:W1:Y:S01]  /*0080*/  LDCU.U16 UR7, c[0x0][0x388] ;  /* 0x00007100ff0777ac */ /* 0x000e620008000400 */
[----:B------:R-:W2:Y:S01]  /*0090*/  LDCU.64 UR8, c[0x0][0x358] ;  /* 0x00006b00ff0877ac */ /* 0x000ea20008000a00 */
[----:B0-----:R-:W-:Y:S01]  /*00a0*/  IMAD R3, R3, UR4, RZ ;  /* 0x0000000403037c24 */ /* 0x001fe2000f8e02ff */
[----:B-12---:R-:W-:-:S06]  /*00b0*/  UMOV UR4, URZ ;  /* 0x000000ff00047c82 */ /* 0x006fcc0008000000 */
.L_x_5:
[----:B0-----:R-:W0:Y:S01]  /*00c0*/  LDCU UR5, c[0x0][0x388] ;  /* 0x00007100ff0577ac */ /* 0x001e220008000800 */
[----:B------:R-:W-:Y:S01]  /*00d0*/  VIADD R13, R12, -UR4 ;  /* 0x800000040c0d7c36 */ /* 0x000fe20008000000 */
[----:B------:R-:W-:Y:S02]  /*00e0*/  UMOV UR6, UR4 ;  /* 0x0000000400067c82 */ /* 0x000fe40008000000 */
[----:B------:R-:W-:Y:S01]  /*00f0*/  MOV R4, UR6 ;  /* 0x0000000600047c02 */ /* 0x000fe20008000f00 */
[----:B0-----:R-:W-:Y:S02]  /*0100*/  UIADD3 UR5, UPT, UPT, -UR4, -0x2, UR5 ;  /* 0xfffffffe04057890 */ /* 0x001fe4000fffe105 */
[----:B------:R-:W-:Y:S02]  /*0110*/  UIADD3 UR4, UPT, UPT, UR4, 0x1, URZ ;  /* 0x0000000104047890 */ /* 0x000fe4000fffe0ff */
[----:B------:R-:W-:-:S04]  /*0120*/  UISETP.GE.U32.AND UP0, UPT, UR5, 0xf, UPT ;  /* 0x0000000f0500788c */ /* 0x000fc8000bf06070 */
[----:B------:R-:W-:-:S05]  /*0130*/  IMAD.U32 R6, RZ, RZ, UR4 ;  /* 0x00000004ff067e24 */ /* 0x000fca000f8e00ff */
[----:B------:R-:W-:Y:S05]  /*0140*/  BRA.U !UP0, `(.L_x_0) ;  /* 0x0000000508d07547 */ /* 0x000fea000b800000 */
[----:B------:R-:W-:Y:S01]  /*0150*/  LOP3.LUT R5, R13, 0xfffffff0, RZ, 0xc0, !PT ;  /* 0xfffffff00d057812 */ /* 0x000fe200078ec0ff */
[----:B------:R-:W-:Y:S01]  /*0160*/  VIADD R10, R3, UR6 ;  /* 0x00000006030a7c36 */ /* 0x000fe20008000000 */
[----:B------:R-:W-:Y:S01]  /*0170*/  MOV R11, UR6 ;  /* 0x00000006000b7c02 */ /* 0x000fe20008000f00 */
[----:B------:R-:W-:Y:S02]  /*0180*/  IMAD.U32 R4, RZ, RZ, UR6 ;  /* 0x00000006ff047e24 */ /* 0x000fe4000f8e00ff */
[----:B------:R-:W-:-:S07]  /*0190*/  IMAD.MOV R5, RZ, RZ, -R5 ;  /* 0x000000ffff057224 */ /* 0x000fce00078e0a05 */
.L_x_1:
[----:B------:R-:W0:Y:S01]  /*01a0*/  LDC.64 R6, c[0x0][0x380] ;  /* 0x0000e000ff067b82 */ /* 0x000e220000000a00 */
[----:B------:R-:W-:Y:S01]  /*01b0*/  IADD3 R15, PT, PT, R10, 0x1, RZ ;  /* 0x000000010a0f7810 */ /* 0x000fe20007ffe0ff */
[----:B------:R-:W-:-:S06]  /*01c0*/  IMAD.IADD R17, R3, 0x1, R4 ;  /* 0x0000000103117824 */ /* 0x000fcc00078e0204 */
[----:B------:R-:W1:Y:S01]  /*01d0*/  LDC.64 R8, c[0x0][0x380] ;  /* 0x0000e000ff087b82 */ /* 0x000e620000000a00 */
[----:B0-----:R-:W-:-:S04]  /*01e0*/  IMAD.WIDE.U32 R14, R15, 0x4, R6 ;  /* 0x000000040f0e7825 */ /* 0x001fc800078e0006 */
[----:B------:R-:W-:Y:S02]  /*01f0*/  IMAD.WIDE R16, R17, 0x4, R6 ;  /* 0x0000000411107825 */ /* 0x000fe400078e0206 */
[----:B------:R-:W2:Y:S04]  /*0200*/  LDG.E R14, desc[UR8][R14.64] ;  /* 0x000000080e0e7981 */ /* 0x000ea8000c1e1900 */
[----:B------:R-:W2:Y:S01]  /*0210*/  LDG.E R17, desc[UR8][R16.64] ;  /* 0x0000000810117981 */ /* 0x000ea2000c1e1900 */
[----:B------:R-:W-:-:S05]  /*0220*/  VIADD R18, R11, 0x1 ;  /* 0x000000010b127836 */ /* 0x000fca0000000000 */
[----:B------:R-:W-:Y:S02]  /*0230*/  IADD3 R20, P1, PT, R3, R18, RZ ;  /* 0x0000001203147210 */ /* 0x000fe40007f3e0ff */
[----:B--2---:R-:W-:-:S04]  /*0240*/  FSETP.GEU.AND P0, PT, R14, R17, PT ;  /* 0x000000110e00720b */ /* 0x004fc80003f0e000 */
[----:B------:R-:W-:Y:S02]  /*0250*/  SEL R4, R18, R4, !P0 ;  /* 0x0000000412047207 */ /* 0x000fe40004000000 */
[----:B------:R-:W-:Y:S02]  /*0260*/  IADD3.X R18, PT, PT, RZ, RZ, RZ, P1, !PT ;  /* 0x000000ffff127210 */ /* 0x000fe40000ffe4ff */
[----:B-1----:R-:W-:Y:S01]  /*0270*/  LEA R8, P0, R20, R8, 0x2 ;  /* 0x0000000814087211 */ /* 0x002fe200078010ff */
[----:B------:R-:W-:-:S03]  /*0280*/  IMAD.IADD R19, R3, 0x1, R4 ;  /* 0x0000000103137824 */ /* 0x000fc600078e0204 */
[----:B------:R-:W-:Y:S01]  /*0290*/  LEA.HI.X R9, R20, R9, R18, 0x2, P0 ;  /* 0x0000000914097211 */ /* 0x000fe200000f1412 */
[----:B------:R-:W-:-:S04]  /*02a0*/  IMAD.WIDE R14, R19, 0x4, R6 ;  /* 0x00000004130e7825 */ /* 0x000fc800078e0206 */
[----:B------:R-:W2:Y:S04]  /*02b0*/  LDG.E R16, desc[UR8][R8.64+0x4] ;  /* 0x0000040808107981 */ /* 0x000ea8000c1e1900 */
[----:B------:R-:W2:Y:S04]  /*02c0*/  LDG.E R15, desc[UR8][R14.64] ;  /* 0x000000080e0f7981 */ /* 0x000ea8000c1e1900 */
[----:B------:R-:W3:Y:S04]  /*02d0*/  LDG.E R18, desc[UR8][R8.64+0x8] ;  /* 0x0000080808127981 */ /* 0x000ee8000c1e1900 */
[----:B------:R-:W4:Y:S01]  /*02e0*/  LDG.E R14, desc[UR8][R8.64+0xc] ;  /* 0x00000c08080e7981 */ /* 0x000f22000c1e1900 */
[----:B--2---:R-:W-:-:S13]  /*02f0*/  FSETP.GEU.AND P0, PT, R16, R15, PT ;  /* 0x0000000f1000720b */ /* 0x004fda0003f0e000 */
[----:B------:R-:W-:-:S05]  /*0300*/  @!P0 VIADD R4, R11, 0x2 ;  /* 0x000000020b048836 */ /* 0x000fca0000000000 */
[----:B------:R-:W-:-:S05]  /*0310*/  IADD3 R17, PT, PT, R3, R4, RZ ;  /* 0x0000000403117210 */ /* 0x000fca0007ffe0ff */
[----:B------:R-:W-:-:S06]  /*0320*/  IMAD.WIDE R16, R17, 0x4, R6 ;  /* 0x0000000411107825 */ /* 0x000fcc00078e0206 */
[----:B------:R-:W3:Y:S04]  /*0330*/  LDG.E R17, desc[UR8][R16.64] ;  /* 0x0000000810117981 */ /* 0x000ee8000c1e1900 */
[----:B------:R-:W2:Y:S01]  /*0340*/  LDG.E R16, desc[UR8][R8.64+0x10] ;  /* 0x0000100808107981 */ /* 0x000ea2000c1e1900 */
[----:B---3--:R-:W-:-:S13]  /*0350*/  FSETP.GEU.AND P0, PT, R18, R17, PT ;  /* 0x000000111200720b */ /* 0x008fda0003f0e000 */
[----:B------:R-:W-:-:S04]  /*0360*/  @!P0 VIADD R4, R11, 0x3 ;  /* 0x000000030b048836 */ /* 0x000fc80000000000 */
[----:B------:R-:W-:-:S04]  /*0370*/  IMAD.IADD R19, R3, 0x1, R4 ;  /* 0x0000000103137824 */ /* 0x000fc800078e0204 */
[----:B------:R-:W-:-:S06]  /*0380*/  IMAD.WIDE R18, R19, 0x4, R6 ;  /* 0x0000000413127825 */ /* 0x000fcc00078e0206 */
[----:B------:R-:W4:Y:S04]  /*0390*/  LDG.E R19, desc[UR8][R18.64] ;  /* 0x0000000812137981 */ /* 0x000f28000c1e1900 */
[----:B------:R-:W3:Y:S01]  /*03a0*/  LDG.E R18, desc[UR8][R8.64+0x14] ;  /* 0x0000140808127981 */ /* 0x000ee2000c1e1900 */
[----:B----4-:R-:W-:-:S13]  /*03b0*/  FSETP.GEU.AND P0, PT, R14, R19, PT ;  /* 0x000000130e00720b */ /* 0x010fda0003f0e000 */
[----:B------:R-:W-:-:S05]  /*03c0*/  @!P0 IADD3 R4, PT, PT, R11, 0x4, RZ ;  /* 0x000000040b048810 */ /* 0x000fca0007ffe0ff */
[----:B------:R-:W-:-:S04]  /*03d0*/  IMAD.IADD R15, R3, 0x1, R4 ;  /* 0x00000001030f7824 */ /* 0x000fc800078e0204 */
[----:B------:R-:W-:-:S06]  /*03e0*/  IMAD.WIDE R14, R15, 0x4, R6 ;  /* 0x000000040f0e7825 */ /* 0x000fcc00078e0206 */
[----:B------:R-:W2:Y:S04]  /*03f0*/  LDG.E R15, desc[UR8][R14.64] ;  /* 0x000000080e0f7981 */ /* 0x000ea8000c1e1900 */
        /* <DEDUP_REMOVED lines=59> */
[----:B------:R-:W3:Y:S02]  /*07b0*/  LDG.E R17, desc[UR8][R16.64] ;  /* 0x0000000810117981 */ /* 0x000ee4000c1e1900 */
[----:B---3--:R-:W-:-:S13]  /*07c0*/  FSETP.GEU.AND P0, PT, R18, R17, PT ;  /* 0x000000111200720b */ /* 0x008fda0003f0e000 */
[----:B------:R-:W-:-:S04]  /*07d0*/  @!P0 VIADD R4, R11, 0xf ;  /* 0x0000000f0b048836 */ /* 0x000fc80000000000 */
[----:B------:R-:W-:-:S04]  /*07e0*/  IMAD.IADD R19, R3, 0x1, R4 ;  /* 0x0000000103137824 */ /* 0x000fc800078e0204 */
[----:B------:R-:W-:-:S06]  /*07f0*/  IMAD.WIDE R6, R19, 0x4, R6 ;  /* 0x0000000413067825 */ /* 0x000fcc00078e0206 */
[----:B------:R-:W4:Y:S01]  /*0800*/  LDG.E R7, desc[UR8][R6.64] ;  /* 0x0000000806077981 */ /* 0x000f22000c1e1900 */
[----:B------:R-:W-:-:S04]  /*0810*/  IADD3 R5, PT, PT, R5, 0x10, RZ ;  /* 0x0000001005057810 */ /* 0x000fc80007ffe0ff */
[----:B------:R-:W-:Y:S01]  /*0820*/  ISETP.NE.AND P1, PT, R5, RZ, PT ;  /* 0x000000ff0500720c */ /* 0x000fe20003f25270 */
[----:B------:R-:W-:Y:S02]  /*0830*/  VIADD R11, R11, 0x10 ;  /* 0x000000100b0b7836 */ /* 0x000fe40000000000 */
[----:B------:R-:W-:Y:S01]  /*0840*/  VIADD R10, R10, 0x10 ;  /* 0x000000100a0a7836 */ /* 0x000fe20000000000 */
[----:B----4-:R-:W-:-:S04]  /*0850*/  FSETP.GEU.AND P0, PT, R14, R7, PT ;  /* 0x000000070e00720b */ /* 0x010fc80003f0e000 */
[----:B------:R-:W-:-:S05]  /*0860*/  SEL R4, R11, R4, !P0 ;  /* 0x000000040b047207 */ /* 0x000fca0004000000 */
[----:B------:R-:W-:Y:S05]  /*0870*/  @P1 BRA `(.L_x_1) ;  /* 0xfffffff800481947 */ /* 0x000fea000383ffff */
[----:B------:R-:W-:-:S07]  /*0880*/  IADD3 R6, PT, PT, R11, 0x1, RZ ;  /* 0x000000010b067810 */ /* 0x000fce0007ffe0ff */
.L_x_0:
[----:B------:R-:W-:-:S13]  /*0890*/  LOP3.LUT P0, RZ, R13, 0xf, RZ, 0xc0, !PT ;  /* 0x0000000f0dff7812 */ /* 0x000fda000780c0ff */
[----:B------:R-:W-:Y:S05]  /*08a0*/  @!P0 BRA `(.L_x_2) ;  /* 0x0000000800248947 */ /* 0x000fea0003800000 */
[----:B------:R-:W-:-:S05]  /*08b0*/  LOP3.LUT R5, RZ, R2, RZ, 0x33, !PT ;  /* 0x00000002ff057212 */ /* 0x000fca00078e33ff */
[----:B------:R-:W-:-:S05]  /*08c0*/  VIADD R5, R5, UR7 ;  /* 0x0000000705057c36 */ /* 0x000fca0008000000 */
[----:B------:R-:W-:-:S04]  /*08d0*/  LOP3.LUT R5, R5, 0xf, RZ, 0xc0, !PT ;  /* 0x0000000f05057812 */ /* 0x000fc800078ec0ff */
[C---:B------:R-:W-:Y:S01]  /*08e0*/  LOP3.LUT P0, RZ, R5.reuse, 0x7, RZ, 0xc0, !PT ;  /* 0x0000000705ff7812 */ /* 0x040fe2000780c0ff */
[----:B------:R-:W-:-:S05]  /*08f0*/  VIADD R7, R5, 0xffffffff ;  /* 0xffffffff05077836 */ /* 0x000fca0000000000 */
[----:B------:R-:W-:-:S13]  /*0900*/  ISETP.GE.U32.AND P1, PT, R7, 0x7, PT ;  /* 0x000000070700780c */ /* 0x000fda0003f26070 */
[----:B------:R-:W-:Y:S05]  /*0910*/  @!P1 BRA `(.L_x_3) ;  /* 0x0000000000e49947 */ /* 0x000fea0003800000 */
[----:B------:R-:W0:Y:S01]  /*0920*/  LDC.64 R8, c[0x0][0x380] ;  /* 0x0000e000ff087b82 */ /* 0x000e220000000a00 */
[C---:B------:R-:W-:Y:S01]  /*0930*/  IADD3 R15, PT, PT, R3.reuse, R6, RZ ;  /* 0x00000006030f7210 */ /* 0x040fe20007ffe0ff */
[----:B------:R-:W-:-:S06]  /*0940*/  IMAD.IADD R17, R3, 0x1, R4 ;  /* 0x0000000103117824 */ /* 0x000fcc00078e0204 */
[----:B------:R-:W1:Y:S01]  /*0950*/  LDC.64 R10, c[0x0][0x380] ;  /* 0x0000e000ff0a7b82 */ /* 0x000e620000000a00 */
[----:B0-----:R-:W-:-:S04]  /*0960*/  IMAD.WIDE.U32 R14, R15, 0x4, R8 ;  /* 0x000000040f0e7825 */ /* 0x001fc800078e0008 */
[----:B------:R-:W-:Y:S02]  /*0970*/  IMAD.WIDE R16, R17, 0x4, R8 ;  /* 0x0000000411107825 */ /* 0x000fe400078e0208 */
[----:B------:R-:W2:Y:S04]  /*0980*/  LDG.E R14, desc[UR8][R14.64] ;  /* 0x000000080e0e7981 */ /* 0x000ea8000c1e1900 */
[----:B------:R-:W2:Y:S01]  /*0990*/  LDG.E R17, desc[UR8][R16.64] ;  /* 0x0000000810117981 */ /* 0x000ea2000c1e1900 */
[----:B------:R-:W-:-:S05]  /*09a0*/  IADD3 R5, P2, PT, R3, R6, RZ ;  /* 0x0000000603057210 */ /* 0x000fca0007f5e0ff */
[----:B------:R-:W-:Y:S01]  /*09b0*/  IMAD.X R18, RZ, RZ, RZ, P2 ;  /* 0x000000ffff127224 */ /* 0x000fe200010e06ff */
[----:B--2---:R-:W-:-:S04]  /*09c0*/  FSETP.GEU.AND P1, PT, R14, R17, PT ;  /* 0x000000110e00720b */ /* 0x004fc80003f2e000 */
[----:B------:R-:W-:Y:S02]  /*09d0*/  SEL R4, R6, R4, !P1 ;  /* 0x0000000406047207 */ /* 0x000fe40004800000 */
[----:B-1----:R-:W-:Y:S02]  /*09e0*/  LEA R10, P1, R5, R10, 0x2 ;  /* 0x0000000a050a7211 */ /* 0x002fe400078210ff */
[----:B------:R-:W-:Y:S02]  /*09f0*/  IADD3 R19, PT, PT, R3, R4, RZ ;  /* 0x0000000403137210 */ /* 0x000fe40007ffe0ff */
[----:B------:R-:W-:-:S03]  /*0a00*/  LEA.HI.X R11, R5, R11, R18, 0x2, P1 ;  /* 0x0000000b050b7211 */ /* 0x000fc600008f1412 */
[----:B------:R-:W-:Y:S02]  /*0a10*/  IMAD.WIDE R18, R19, 0x4, R8 ;  /* 0x0000000413127825 */ /* 0x000fe400078e0208 */
[----:B------:R-:W2:Y:S04]  /*0a20*/  LDG.E R5, desc[UR8][R10.64+0x4] ;  /* 0x000004080a057981 */ /* 0x000ea8000c1e1900 */
[----:B------:R-:W2:Y:S02]  /*0a30*/  LDG.E R18, desc[UR8][R18.64] ;  /* 0x0000000812127981 */ /* 0x000ea4000c1e1900 */
[----:B--2---:R-:W-:Y:S02]  /*0a40*/  FSETP.GEU.AND P1, PT, R5, R18, PT ;  /* 0x000000120500720b */ /* 0x004fe40003f2e000 */
[----:B------:R-:W2:Y:S11]  /*0a50*/  LDG.E R5, desc[UR8][R10.64+0x8] ;  /* 0x000008080a057981 */ /* 0x000eb6000c1e1900 */
[----:B------:R-:W-:-:S04]  /*0a60*/  @!P1 VIADD R4, R6, 0x1 ;  /* 0x0000000106049836 */ /* 0x000fc80000000000 */
[----:B------:R-:W-:-:S04]  /*0a70*/  IMAD.IADD R15, R3, 0x1, R4 ;  /* 0x00000001030f7824 */ /* 0x000fc800078e0204 */
[----:B------:R-:W-:-:S06]  /*0a80*/  IMAD.WIDE R14, R15, 0x4, R8 ;  /* 0x000000040f0e7825 */ /* 0x000fcc00078e0208 */
[----:B------:R-:W2:Y:S02]  /*0a90*/  LDG.E R14, desc[UR8][R14.64] ;  /* 0x000000080e0e7981 */ /* 0x000ea4000c1e1900 */
[----:B--2---:R-:W-:Y:S02]  /*0aa0*/  FSETP.GEU.AND P1, PT, R5, R14, PT ;  /* 0x0000000e0500720b */ /* 0x004fe40003f2e000 */
[----:B------:R-:W2:Y:S11]  /*0ab0*/  LDG.E R5, desc[UR8][R10.64+0xc] ;  /* 0x00000c080a057981 */ /* 0x000eb6000c1e1900 */
[----:B------:R-:W-:-:S05]  /*0ac0*/  @!P1 IADD3 R4, PT, PT, R6, 0x2, RZ ;  /* 0x0000000206049810 */ /* 0x000fca0007ffe0ff */
[----:B------:R-:W-:-:S04]  /*0ad0*/  IMAD.IADD R17, R3, 0x1, R4 ;  /* 0x0000000103117824 */ /* 0x000fc800078e0204 */
[----:B------:R-:W-:-:S06]  /*0ae0*/  IMAD.WIDE R16, R17, 0x4, R8 ;  /* 0x0000000411107825 */ /* 0x000fcc00078e0208 */
[----:B------:R-:W2:Y:S02]  /*0af0*/  LDG.E R16, desc[UR8][R16.64] ;  /* 0x0000000810107981 */ /* 0x000ea4000c1e1900 */
[----:B--2---:R-:W-:Y:S02]  /*0b00*/  FSETP.GEU.AND P1, PT, R5, R16, PT ;  /* 0x000000100500720b */ /* 0x004fe40003f2e000 */
[----:B------:R-:W2:Y:S11]  /*0b10*/  LDG.E R5, desc[UR8][R10.64+0x10] ;  /* 0x000010080a057981 */ /* 0x000eb6000c1e1900 */
[----:B------:R-:W-:-:S05]  /*0b20*/  @!P1 VIADD R4, R6, 0x3 ;  /* 0x0000000306049836 */ /* 0x000fca0000000000 */
[----:B------:R-:W-:-:S05]  /*0b30*/  IADD3 R19, PT, PT, R3, R4, RZ ;  /* 0x0000000403137210 */ /* 0x000fca0007ffe0ff */
[----:B------:R-:W-:-:S06]  /*0b40*/  IMAD.WIDE R18, R19, 0x4, R8 ;  /* 0x0000000413127825 */ /* 0x000fcc00078e0208 */
        /* <DEDUP_REMOVED lines=13> */
[----:B--2---:R-:W-:-:S13]  /*0c20*/  FSETP.GEU.AND P1, PT, R5, R16, PT ;  /* 0x000000100500720b */ /* 0x004fda0003f2e000 */
[----:B------:R-:W-:-:S05]  /*0c30*/  @!P1 VIADD R4, R6, 0x6 ;  /* 0x0000000606049836 */ /* 0x000fca0000000000 */
[----:B------:R-:W-:-:S05]  /*0c40*/  IADD3 R5, PT, PT, R3, R4, RZ ;  /* 0x0000000403057210 */ /* 0x000fca0007ffe0ff */
[----:B------:R-:W-:Y:S02]  /*0c50*/  IMAD.WIDE R8, R5, 0x4, R8 ;  /* 0x0000000405087825 */ /* 0x000fe400078e0208 */
[----:B------:R-:W2:Y:S04]  /*0c60*/  LDG.E R5, desc[UR8][R10.64+0x1c] ;  /* 0x00001c080a057981 */ /* 0x000ea8000c1e1900 */
[----:B------:R-:W2:Y:S02]  /*0c70*/  LDG.E R8, desc[UR8][R8.64] ;  /* 0x0000000808087981 */ /* 0x000ea4000c1e1900 */
[----:B--2---:R-:W-:-:S13]  /*0c80*/  FSETP.GEU.AND P1, PT, R5, R8, PT ;  /* 0x000000080500720b */ /* 0x004fda0003f2e000 */
[C---:B------:R-:W-:Y:S02]  /*0c90*/  @!P1 VIADD R4, R6.reuse, 0x7 ;  /* 0x0000000706049836 */ /* 0x040fe40000000000 */
[----:B------:R-:W-:-:S07]  /*0ca0*/  VIADD R6, R6, 0x8 ;  /* 0x0000000806067836 */ /* 0x000fce0000000000 */
.L_x_3:
[----:B------:R-:W-:Y:S05]  /*0cb0*/  @!P0 BRA `(.L_x_2) ;  /* 0x0000000400208947 */ /* 0x000fea0003800000 */
[----:B------:R-:W-:-:S04]  /*0cc0*/  LOP3.LUT R5, RZ, R0, RZ, 0x33, !PT ;  /* 0x00000000ff057212 */ /* 0x000fc800078e33ff */
[----:B------:R-:W-:-:S04]  /*0cd0*/  IADD3 R5, PT, PT, R5, UR7, RZ ;  /* 0x0000000705057c10 */ /* 0x000fc8000fffe0ff */
[----:B------:R-:W-:-:S04]  /*0ce0*/  LOP3.LUT R5, R5, 0xffff, RZ, 0xc0, !PT ;  /* 0x0000ffff05057812 */ /* 0x000fc800078ec0ff */
[C---:B------:R-:W-:Y:S02]  /*0cf0*/  LOP3.LUT R7, R5.reuse, 0x7, RZ, 0xc0, !PT ;  /* 0x0000000705077812 */ /* 0x040fe400078ec0ff */
[----:B------:R-:W-:-:S03]  /*0d00*/  LOP3.LUT R5, R5, 0x3, RZ, 0xc0, !PT ;  /* 0x0000000305057812 */ /* 0x000fc600078ec0ff */
[----:B------:R-:W-:Y:S01]  /*0d10*/  VIADD R7, R7, 0xffffffff ;  /* 0xffffffff07077836 */ /* 0x000fe20000000000 */
[----:B------:R-:W-:-:S04]  /*0d20*/  ISETP.NE.AND P0, PT, R5, RZ, PT ;  /* 0x000000ff0500720c */ /* 0x000fc80003f05270 */
        /* <DEDUP_REMOVED lines=14> */
[----:B-1----:R-:W-:-:S03]  /*0e10*/  LEA R10, P1, R7, R10, 0x2 ;  /* 0x0000000a070a7211 */ /* 0x002fc600078210ff */
[----:B------:R-:W-:Y:S01]  /*0e20*/  IMAD.IADD R19, R3, 0x1, R4 ;  /* 0x0000000103137824 */ /* 0x000fe200078e0204 */
[----:B------:R-:W-:-:S03]  /*0e30*/  LEA.HI.X R11, R7, R11, R18, 0x2, P1 ;  /* 0x0000000b070b7211 */ /* 0x000fc600008f1412 */
[----:B------:R-:W-:Y:S02]  /*0e40*/  IMAD.WIDE R18, R19, 0x4, R8 ;  /* 0x0000000413127825 */ /* 0x000fe400078e0208 */
[----:B------:R-:W2:Y:S04]  /*0e50*/  LDG.E R7, desc[UR8][R10.64+0x4] ;  /* 0x000004080a077981 */ /* 0x000ea8000c1e1900 */
        /* <DEDUP_REMOVED lines=16> */
.L_x_4:
[----:B------:R-:W-:Y:S05]  /*0f60*/  @!P0 BRA `(.L_x_2) ;  /* 0x0000000000748947 */ /* 0x000fea0003800000 */
[----:B------:R-:W0:Y:S01]  /*0f70*/  LDC.64 R8, c[0x0][0x380] ;  /* 0x0000e000ff087b82 */ /* 0x000e220000000a00 */
[C---:B------:R-:W-:Y:S01]  /*0f80*/  IADD3 R15, PT, PT, R3.reuse, R4, RZ ;  /* 0x00000004030f7210 */ /* 0x040fe20007ffe0ff */
[----:B------:R-:W-:-:S04]  /*0f90*/  IMAD.IADD R11, R3, 0x1, R6 ;  /* 0x00000001030b7824 */ /* 0x000fc800078e0206 */
[----:B0-----:R-:W-:-:S04]  /*0fa0*/  IMAD.WIDE R14, R15, 0x4, R8 ;  /* 0x000000040f0e7825 */ /* 0x001fc800078e0208 */
[----:B------:R-:W-:Y:S02]  /*0fb0*/  IMAD.WIDE.U32 R10, R11, 0x4, R8 ;  /* 0x000000040b0a7825 */ /* 0x000fe400078e0008 */
[----:B------:R-:W2:Y:S04]  /*0fc0*/  LDG.E R15, desc[UR8][R14.64] ;  /* 0x000000080e0f7981 */ /* 0x000ea8000c1e1900 */
[----:B------:R-:W2:Y:S01]  /*0fd0*/  LDG.E R10, desc[UR8][R10.64] ;  /* 0x000000080a0a7981 */ /* 0x000ea2000c1e1900 */
[----:B------:R-:W-:Y:S02]  /*0fe0*/  ISETP.NE.AND P1, PT, R5, 0x1, PT ;  /* 0x000000010500780c */ /* 0x000fe40003f25270 */
[----:B--2---:R-:W-:-:S04]  /*0ff0*/  FSETP.GEU.AND P0, PT, R10, R15, PT ;  /* 0x0000000f0a00720b */ /* 0x004fc80003f0e000 */
[----:B------:R-:W-:-:S07]  /*1000*/  SEL R4, R6, R4, !P0 ;  /* 0x0000000406047207 */ /* 0x000fce0004000000 */
[----:B------:R-:W-:Y:S05]  /*1010*/  @!P1 BRA `(.L_x_2) ;  /* 0x0000000000489947 */ /* 0x000fea0003800000 */
[----:B------:R-:W0:Y:S01]  /*1020*/  LDC.64 R10, c[0x0][0x380] ;  /* 0x0000e000ff0a7b82 */ /* 0x000e220000000a00 */
[C---:B------:R-:W-:Y:S02]  /*1030*/  IADD3 R7, P0, PT, R3.reuse, R6, RZ ;  /* 0x0000000603077210 */ /* 0x040fe40007f1e0ff */
[----:B------:R-:W-:-:S03]  /*1040*/  IADD3 R15, PT, PT, R3, R4, RZ ;  /* 0x00000004030f7210 */ /* 0x000fc60007ffe0ff */
[----:B------:R-:W-:Y:S02]  /*1050*/  IMAD.X R16, RZ, RZ, RZ, P0 ;  /* 0x000000ffff107224 */ /* 0x000fe400000e06ff */
[----:B------:R-:W-:-:S06]  /*1060*/  IMAD.WIDE R14, R15, 0x4, R8 ;  /* 0x000000040f0e7825 */ /* 0x000fcc00078e0208 */
[----:B------:R-:W2:Y:S01]  /*1070*/  LDG.E R14, desc[UR8][R14.64] ;  /* 0x000000080e0e7981 */ /* 0x000ea2000c1e1900 */
[----:B0-----:R-:W-:-:S04]  /*1080*/  LEA R10, P0, R7, R10, 0x2 ;  /* 0x0000000a070a7211 */ /* 0x001fc800078010ff */
[----:B------:R-:W-:-:S05]  /*1090*/  LEA.HI.X R11, R7, R11, R16, 0x2, P0 ;  /* 0x0000000b070b7211 */ /* 0x000fca00000f1410 */
[----:B------:R-:W2:Y:S01]  /*10a0*/  LDG.E R7, desc[UR8][R10.64+0x4] ;  /* 0x000004080a077981 */ /* 0x000ea2000c1e1900 */
[----:B------:R-:W-:Y:S02]  /*10b0*/  ISETP.NE.AND P1, PT, R5, 0x2, PT ;  /* 0x000000020500780c */ /* 0x000fe40003f25270 */
[----:B--2---:R-:W-:-:S13]  /*10c0*/  FSETP.GEU.AND P0, PT, R7, R14, PT ;  /* 0x0000000e0700720b */ /* 0x004fda0003f0e000 */
[----:B------:R-:W-:-:S05]  /*10d0*/  @!P0 IADD3 R4, PT, PT, R6, 0x1, RZ ;  /* 0x0000000106048810 */ /* 0x000fca0007ffe0ff */
[----:B------:R-:W-:-:S04]  /*10e0*/  @P1 IMAD.IADD R5, R3, 0x1, R4 ;  /* 0x0000000103051824 */ /* 0x000fc800078e0204 */
[----:B------:R-:W-:Y:S02]  /*10f0*/  @P1 IMAD.WIDE R8, R5, 0x4, R8 ;  /* 0x0000000405081825 */ /* 0x000fe400078e0208 */
[----:B------:R-:W2:Y:S04]  /*1100*/  @P1 LDG.E R5, desc[UR8][R10.64+0x8] ;  /* 0x000008080a051981 */ /* 0x000ea8000c1e1900 */
[----:B------:R-:W2:Y:S02]  /*1110*/  @P1 LDG.E R8, desc[UR8][R8.64] ;  /* 0x0000000808081981 */ /* 0x000ea4000c1e1900 */
[----:B--2---:R-:W-:-:S13]  /*1120*/  FSETP.GEU.OR P0, PT, R5, R8, !P1 ;  /* 0x000000080500720b */ /* 0x004fda0004f0e400 */
[----:B------:R-:W-:-:S07]  /*1130*/  @!P0 IADD3 R4, PT, PT, R6, 0x2, RZ ;  /* 0x0000000206048810 */ /* 0x000fce0007ffe0ff */
.L_x_2:
[----:B------:R-:W0:Y:S01]  /*1140*/  LDC.64 R6, c[0x0][0x380] ;  /* 0x0000e000ff067b82 */ /* 0x000e220000000a00 */
[C---:B------:R-:W-:Y:S01]  /*1150*/  IMAD.IADD R9, R3.reuse, 0x1, R4 ;  /* 0x0000000103097824 */ /* 0x040fe200078e0204 */
[----:B------:R-:W-:-:S03]  /*1160*/  IADD3 R5, PT, PT, R3, UR6, RZ ;  /* 0x0000000603057c10 */ /* 0x000fc6000fffe0ff */
[----:B0-----:R-:W-:-:S04]  /*1170*/  IMAD.WIDE R8, R9, 0x4, R6 ;  /* 0x0000000409087825 */ /* 0x001fc800078e0206 */
[----:B------:R-:W-:Y:S01]  /*1180*/  IMAD.WIDE.U32 R4, R5, 0x4, R6 ;  /* 0x0000000405047825 */ /* 0x000fe200078e0006 */
[----:B------:R-:W2:Y:S04]  /*1190*/  LDG.E R11, desc[UR8][R8.64] ;  /* 0x00000008080b7981 */ /* 0x000ea8000c1e1900 */
[----:B------:R-:W3:Y:S01]  /*11a0*/  LDG.E R7, desc[UR8][R4.64] ;  /* 0x0000000804077981 */ /* 0x000ee2000c1e1900 */
[----:B------:R-:W-:Y:S01]  /*11b0*/  ISETP.NE.AND P0, PT, R12, UR4, PT ;  /* 0x000000040c007c0c */ /* 0x000fe2000bf05270 */
[----:B------:R-:W-:Y:S01]  /*11c0*/  VIADD R2, R2, 0x1 ;  /* 0x0000000102027836 */ /* 0x000fe20000000000 */
[----:B------:R-:W-:Y:S01]  /*11d0*/  IADD3 R0, PT, PT, R0, 0x1, RZ ;  /* 0x0000000100007810 */ /* 0x000fe20007ffe0ff */
[----:B--2---:R0:W-:Y:S04]  /*11e0*/  STG.E desc[UR8][R4.64], R11 ;  /* 0x0000000b04007986 */ /* 0x0041e8000c101908 */
[----:B---3--:R0:W-:Y:S06]  /*11f0*/  STG.E desc[UR8][R8.64], R7 ;  /* 0x0000000708007986 */ /* 0x0081ec000c101908 */
[----:B------:R-:W-:Y:S05]  /*1200*/  @P0 BRA `(.L_x_5) ;  /* 0xffffffec00ac0947 */ /* 0x000fea000383ffff */
[----:B------:R-:W-:Y:S05]  /*1210*/  EXIT ;  /* 0x000000000000794d */ /* 0x000fea0003800000 */
.L_x_6:
[----:B------:R-:W-:-:S00]  /*1220*/  BRA `(.L_x_6) ;  /* 0xfffffffc00fc7947 */ /* 0x000fc0000383ffff */
[----:B------:R-:W-:-:S00]  /*1230*/  NOP ;  /* 0x0000000000007918 */ /* 0x000fc00000000000 */
        /* <DEDUP_REMOVED lines=12> */
.L_x_7:


//--------------------- .nv.shared.reserved.0     --------------------------
	.section	.nv.shared.reserved.0,"aw",@nobits
	.weak		__nv_reservedSMEM_offset_0_alias
	.size		__nv_reservedSMEM_offset_0_alias, 0, 64
	.other		__nv_reservedSMEM_offset_0_alias,@"STO_CUDA_RESERVED_SHARED STV_DEFAULT"
__nv_reservedSMEM_offset_0_alias:
	.zero		0
	.zero		64


//--------------------- .nv.constant0._Z17selectionSortRowsPfi --------------------------
	.section	.nv.constant0._Z17selectionSortRowsPfi,"a",@progbits
	.sectionflags	@""
	.align	4
.nv.constant0._Z17selectionSortRowsPfi:
	.zero		908


//--------------------- SYMBOLS --------------------------

	.type		.nv.reservedSmem.offset0,@object
	.size		.nv.reservedSmem.offset0,0x4
